	.headerflags	@"EF_CUDA_TEXMODE_UNIFIED EF_CUDA_64BIT_ADDRESS EF_CUDA_ACCELERATORS EF_CUDA_SM90 EF_CUDA_VIRTUAL_SM(EF_CUDA_SM90)"
	.elftype	@"ET_EXEC"


//--------------------- .nv.info                  --------------------------
	.section	.nv.info,"",@"SHT_CUDA_INFO"
	.align	4


	//----- nvinfo : EIATTR_REGCOUNT
	.align		4
        /*0000*/ 	.byte	0x04, 0x2f
        /*0002*/ 	.short	(.L_5 - .L_4)
	.align		4
.L_4:
        /*0004*/ 	.word	index@(triton_red_fused__to_copy_add_embedding_mean_mul_pow_rsqrt_0)
        /*0008*/ 	.word	0x0000002c


	//----- nvinfo : EIATTR_MIN_STACK_SIZE
	.align		4
.L_5:
        /*000c*/ 	.byte	0x04, 0x12
        /*000e*/ 	.short	(.L_7 - .L_6)
	.align		4
.L_6:
        /*0010*/ 	.word	index@(triton_red_fused__to_copy_add_embedding_mean_mul_pow_rsqrt_0)
        /*0014*/ 	.word	0x00000000


	//----- nvinfo : EIATTR_FRAME_SIZE
	.align		4
.L_7:
        /*0018*/ 	.byte	0x04, 0x11
        /*001a*/ 	.short	(.L_9 - .L_8)
	.align		4
.L_8:
        /*001c*/ 	.word	index@(triton_red_fused__to_copy_add_embedding_mean_mul_pow_rsqrt_0)
        /*0020*/ 	.word	0x00000000


	//----- nvinfo : EIATTR_MIN_STACK_SIZE
	.align		4
.L_9:
        /*0024*/ 	.byte	0x04, 0x12
        /*0026*/ 	.short	(.L_11 - .L_10)
	.align		4
.L_10:
        /*0028*/ 	.word	index@(triton_red_fused__to_copy_add_embedding_mean_mul_pow_rsqrt_0)
        /*002c*/ 	.word	0x00000000
.L_11:


//--------------------- .nv.info.triton_red_fused__to_copy_add_embedding_mean_mul_pow_rsqrt_0 --------------------------
	.section	.nv.info.triton_red_fused__to_copy_add_embedding_mean_mul_pow_rsqrt_0,"",@"SHT_CUDA_INFO"
	.sectionflags	@""
	.align	4


	//----- nvinfo : EIATTR_CUDA_API_VERSION
	.align		4
        /*0000*/ 	.byte	0x04, 0x37
        /*0002*/ 	.short	(.L_13 - .L_12)
.L_12:
        /*0004*/ 	.word	0x0000007c


	//----- nvinfo : EIATTR_KPARAM_INFO
	.align		4
.L_13:
        /*0008*/ 	.byte	0x04, 0x17
        /*000a*/ 	.short	(.L_15 - .L_14)
.L_14:
        /*000c*/ 	.word	0x00000000
        /*0010*/ 	.short	0x0008
        /*0012*/ 	.short	0x0038
        /*0014*/ 	.byte	0x00, 0xf4, 0x21, 0x00


	//----- nvinfo : EIATTR_KPARAM_INFO
	.align		4
.L_15:
        /*0018*/ 	.byte	0x04, 0x17
        /*001a*/ 	.short	(.L_17 - .L_16)
.L_16:
        /*001c*/ 	.word	0x00000000
        /*0020*/ 	.short	0x0007
        /*0022*/ 	.short	0x0034
        /*0024*/ 	.byte	0x00, 0xf0, 0x11, 0x00


	//----- nvinfo : EIATTR_KPARAM_INFO
	.align		4
.L_17:
        /*0028*/ 	.byte	0x04, 0x17
        /*002a*/ 	.short	(.L_19 - .L_18)
.L_18:
        /*002c*/ 	.word	0x00000000
        /*0030*/ 	.short	0x0006
        /*0032*/ 	.short	0x0030
        /*0034*/ 	.byte	0x00, 0xf0, 0x11, 0x00


	//----- nvinfo : EIATTR_KPARAM_INFO
	.align		4
.L_19:
        /*0038*/ 	.byte	0x04, 0x17
        /*003a*/ 	.short	(.L_21 - .L_20)
.L_20:
        /*003c*/ 	.word	0x00000000
        /*0040*/ 	.short	0x0005
        /*0042*/ 	.short	0x0028
        /*0044*/ 	.byte	0x00, 0xf4, 0x21, 0x00


	//----- nvinfo : EIATTR_KPARAM_INFO
	.align		4
.L_21:
        /*0048*/ 	.byte	0x04, 0x17
        /*004a*/ 	.short	(.L_23 - .L_22)
.L_22:
        /*004c*/ 	.word	0x00000000
        /*0050*/ 	.short	0x0004
        /*0052*/ 	.short	0x0020
        /*0054*/ 	.byte	0x00, 0xf4, 0x21, 0x00


	//----- nvinfo : EIATTR_KPARAM_INFO
	.align		4
.L_23:
        /*0058*/ 	.byte	0x04, 0x17
        /*005a*/ 	.short	(.L_25 - .L_24)
.L_24:
        /*005c*/ 	.word	0x00000000
        /*0060*/ 	.short	0x0003
        /*0062*/ 	.short	0x0018
        /*0064*/ 	.byte	0x00, 0xf4, 0x21, 0x00


	//----- nvinfo : EIATTR_KPARAM_INFO
	.align		4
.L_25:
        /*0068*/ 	.byte	0x04, 0x17
        /*006a*/ 	.short	(.L_27 - .L_26)
.L_26:
        /*006c*/ 	.word	0x00000000
        /*0070*/ 	.short	0x0002
        /*0072*/ 	.short	0x0010
        /*0074*/ 	.byte	0x00, 0xf4, 0x21, 0x00


	//----- nvinfo : EIATTR_KPARAM_INFO
	.align		4
.L_27:
        /*0078*/ 	.byte	0x04, 0x17
        /*007a*/ 	.short	(.L_29 - .L_28)
.L_28:
        /*007c*/ 	.word	0x00000000
        /*0080*/ 	.short	0x0001
        /*0082*/ 	.short	0x0008
        /*0084*/ 	.byte	0x00, 0xf4, 0x21, 0x00


	//----- nvinfo : EIATTR_KPARAM_INFO
	.align		4
.L_29:
        /*0088*/ 	.byte	0x04, 0x17
        /*008a*/ 	.short	(.L_31 - .L_30)
.L_30:
        /*008c*/ 	.word	0x00000000
        /*0090*/ 	.short	0x0000
        /*0092*/ 	.short	0x0000
        /*0094*/ 	.byte	0x00, 0xf4, 0x21, 0x00


	//----- nvinfo : EIATTR_SPARSE_MMA_MASK
	.align		4
.L_31:
        /*0098*/ 	.byte	0x03, 0x50
        /*009a*/ 	.short	0x0000


	//----- nvinfo : EIATTR_MAXREG_COUNT
	.align		4
        /*009c*/ 	.byte	0x03, 0x1b
        /*009e*/ 	.short	0x00ff


	//----- nvinfo : EIATTR_EXTERNS
	.align		4
        /*00a0*/ 	.byte	0x04, 0x0f
        /*00a2*/ 	.short	(.L_33 - .L_32)


	//   ....[0]....
	.align		4
.L_32:
        /*00a4*/ 	.word	index@(__assertfail)


	//----- nvinfo : EIATTR_COOP_GROUP_MASK_REGIDS
	.align		4
.L_33:
        /*00a8*/ 	.byte	0x04, 0x29
        /*00aa*/ 	.short	(.L_35 - .L_34)


	//   ....[0]....
.L_34:
        /*00ac*/ 	.word	0xffffffff


	//   ....[1]....
        /*00b0*/ 	.word	0xffffffff


	//   ....[2]....
        /*00b4*/ 	.word	0xffffffff


	//   ....[3]....
        /*00b8*/ 	.word	0xffffffff


	//   ....[4]....
        /*00bc*/ 	.word	0xffffffff


	//   ....[5]....
        /*00c0*/ 	.word	0xffffffff


	//   ....[6]....
        /*00c4*/ 	.word	0xffffffff


	//   ....[7]....
        /*00c8*/ 	.word	0xffffffff


	//   ....[8]....
        /*00cc*/ 	.word	0xffffffff


	//   ....[9]....
        /*00d0*/ 	.word	0xffffffff


	//   ....[10]....
        /*00d4*/ 	.word	0xffffffff


	//   ....[11]....
        /*00d8*/ 	.word	0xffffffff


	//   ....[12]....
        /*00dc*/ 	.word	0xffffffff


	//----- nvinfo : EIATTR_COOP_GROUP_INSTR_OFFSETS
	.align		4
.L_35:
        /*00e0*/ 	.byte	0x04, 0x28
        /*00e2*/ 	.short	(.L_37 - .L_36)


	//   ....[0]....
.L_36:
        /*00e4*/ 	.word	0x00000aa0


	//   ....[1]....
        /*00e8*/ 	.word	0x00000ab0


	//   ....[2]....
        /*00ec*/ 	.word	0x00000ae0


	//   ....[3]....
        /*00f0*/ 	.word	0x00000af0


	//   ....[4]....
        /*00f4*/ 	.word	0x00000b20


	//   ....[5]....
        /*00f8*/ 	.word	0x00000b30


	//   ....[6]....
        /*00fc*/ 	.word	0x00000b60


	//   ....[7]....
        /*0100*/ 	.word	0x00000b70


	//   ....[8]....
        /*0104*/ 	.word	0x00000ba0


	//   ....[9]....
        /*0108*/ 	.word	0x00000bc0


	//   ....[10]....
        /*010c*/ 	.word	0x00000d70


	//   ....[11]....
        /*0110*/ 	.word	0x00000da0


	//   ....[12]....
        /*0114*/ 	.word	0x00000dd0


	//----- nvinfo : EIATTR_SYSCALL_OFFSETS
	.align		4
.L_37:
        /*0118*/ 	.byte	0x04, 0x46
        /*011a*/ 	.short	(.L_39 - .L_38)


	//   ....[0]....
.L_38:
        /*011c*/ 	.word	0x00000310


	//----- nvinfo : EIATTR_EXIT_INSTR_OFFSETS
	.align		4
.L_39:
        /*0120*/ 	.byte	0x04, 0x1c
        /*0122*/ 	.short	(.L_41 - .L_40)


	//   ....[0]....
.L_40:
        /*0124*/ 	.word	0x000018b0


	//   ....[1]....
        /*0128*/ 	.word	0x000018d0


	//----- nvinfo : EIATTR_REQNTID
	.align		4
.L_41:
        /*012c*/ 	.byte	0x04, 0x10
        /*012e*/ 	.short	(.L_43 - .L_42)
.L_42:
        /*0130*/ 	.word	0x00000100
        /*0134*/ 	.word	0x00000001
        /*0138*/ 	.word	0x00000001


	//----- nvinfo : EIATTR_CBANK_PARAM_SIZE
	.align		4
.L_43:
        /*013c*/ 	.byte	0x03, 0x19
        /*013e*/ 	.short	0x0040


	//----- nvinfo : EIATTR_PARAM_CBANK
	.align		4
        /*0140*/ 	.byte	0x04, 0x0a
        /*0142*/ 	.short	(.L_45 - .L_44)
	.align		4
.L_44:
        /*0144*/ 	.word	index@(.nv.constant0.triton_red_fused__to_copy_add_embedding_mean_mul_pow_rsqrt_0)
        /*0148*/ 	.short	0x0210
        /*014a*/ 	.short	0x0040


	//----- nvinfo : EIATTR_SW_WAR
	.align		4
.L_45:
        /*014c*/ 	.byte	0x04, 0x36
        /*014e*/ 	.short	(.L_47 - .L_46)
.L_46:
        /*0150*/ 	.word	0x00000008
.L_47:


//--------------------- .nv.callgraph             --------------------------
	.section	.nv.callgraph,"",@"SHT_CUDA_CALLGRAPH"
	.align	4
	.sectionentsize	8
	.align		4
        /*0000*/ 	.word	0x00000000
	.align		4
        /*0004*/ 	.word	0xffffffff
	.align		4
        /*0008*/ 	.word	index@(triton_red_fused__to_copy_add_embedding_mean_mul_pow_rsqrt_0)
	.align		4
        /*000c*/ 	.word	index@(__assertfail)
	.align		4
        /*0010*/ 	.word	0x00000000
	.align		4
        /*0014*/ 	.word	0xfffffffe
	.align		4
        /*0018*/ 	.word	0x00000000
	.align		4
        /*001c*/ 	.word	0xfffffffd
	.align		4
        /*0020*/ 	.word	0x00000000
	.align		4
        /*0024*/ 	.word	0xfffffffc


//--------------------- .nv.constant4             --------------------------
	.section	.nv.constant4,"a",@progbits
	.align	8
	.align		8
.nv.constant4:
        /*0000*/ 	.dword	__assertfail
	.align		8
        /*0008*/ 	.dword	assertFunc_0
	.align		8
        /*0010*/ 	.dword	assertFile_0
	.align		8
        /*0018*/ 	.dword	assertMessage_0
	.align		8
        /*0020*/ 	.dword	_$_str


//--------------------- .text.triton_red_fused__to_copy_add_embedding_mean_mul_pow_rsqrt_0 --------------------------
	.section	.text.triton_red_fused__to_copy_add_embedding_mean_mul_pow_rsqrt_0,"ax",@progbits
	.sectionflags	@"SHF_BARRIERS=1"
	.align	128
        .global         triton_red_fused__to_copy_add_embedding_mean_mul_pow_rsqrt_0
        .type           triton_red_fused__to_copy_add_embedding_mean_mul_pow_rsqrt_0,@function
        .size           triton_red_fused__to_copy_add_embedding_mean_mul_pow_rsqrt_0,(.L_x_2 - triton_red_fused__to_copy_add_embedding_mean_mul_pow_rsqrt_0)
        .other          triton_red_fused__to_copy_add_embedding_mean_mul_pow_rsqrt_0,@"STO_CUDA_ENTRY STV_DEFAULT"
triton_red_fused__to_copy_add_embedding_mean_mul_pow_rsqrt_0:
.text.triton_red_fused__to_copy_add_embedding_mean_mul_pow_rsqrt_0:
[----:B------:R-:W0:Y:S02]  /*0000*/  LDC R1, c[0x0][0x28] ;  /* 0x00000a00ff017b82 */ /* 0x000e240000000800 */
[----:B------:R-:W1:Y:S01]  /*0010*/  S2R R2, SR_CTAID.X ;  /* 0x0000000000027919 */ /* 0x000e620000002500 */
[----:B------:R-:W2:Y:S01]  /*0020*/  LDC.64 R4, c[0x0][0x218] ;  /* 0x00008600ff047b82 */ /* 0x000ea20000000a00 */
[----:B------:R-:W-:Y:S01]  /*0030*/  ULDC UR8, c[0x0][0x240] ;  /* 0x0000900000087ab9 */ /* 0x000fe20000000800 */
[----:B------:R-:W-:Y:S02]  /*0040*/  CS2R R6, SRZ ;  /* 0x0000000000067805 */ /* 0x000fe4000001ff00 */
[----:B------:R-:W-:Y:S01]  /*0050*/  CS2R R8, SRZ ;  /* 0x0000000000087805 */ /* 0x000fe2000001ff00 */
[----:B------:R-:W-:Y:S01]  /*0060*/  ULDC.64 UR6, c[0x0][0x208] ;  /* 0x0000820000067ab9 */ /* 0x000fe20000000a00 */
[----:B-1----:R-:W-:-:S04]  /*0070*/  SHF.L.U32 R14, R2, 0x1, RZ ;  /* 0x00000001020e7819 */ /* 0x002fc800000006ff */
[----:B------:R-:W-:Y:S01]  /*0080*/  IADD3 R0, R14, 0x1, RZ ;  /* 0x000000010e007810 */ /* 0x000fe20007ffe0ff */
[C---:B--2---:R-:W-:Y:S01]  /*0090*/  IMAD.WIDE R4, R14.reuse, 0x8, R4 ;  /* 0x000000080e047825 */ /* 0x044fe200078e0204 */
[----:B------:R-:W-:Y:S02]  /*00a0*/  ISETP.GE.AND P3, PT, R14, UR8, PT ;  /* 0x000000080e007c0c */ /* 0x000fe4000bf66270 */
[----:B------:R-:W-:-:S11]  /*00b0*/  ISETP.GE.AND P2, PT, R0, UR8, PT ;  /* 0x0000000800007c0c */ /* 0x000fd6000bf46270 */
[----:B------:R-:W2:Y:S04]  /*00c0*/  @!P3 LDG.E.EL.64 R6, desc[UR6][R4.64] ;  /* 0x000000060406b981 */ /* 0x000ea8000c2e1b00 */
[----:B------:R-:W3:Y:S01]  /*00d0*/  @!P2 LDG.E.EL.64 R8, desc[UR6][R4.64+0x8] ;  /* 0x000008060408a981 */ /* 0x000ee2000c2e1b00 */
[----:B------:R-:W-:Y:S02]  /*00e0*/  CS2R R16, SRZ ;  /* 0x0000000000107805 */ /* 0x000fe4000001ff00 */
[----:B------:R-:W-:-:S04]  /*00f0*/  CS2R R22, SRZ ;  /* 0x0000000000167805 */ /* 0x000fc8000001ff00 */
[----:B------:R1:W5:Y:S04]  /*0100*/  @!P3 LDG.E.EL.64 R16, desc[UR6][R4.64] ;  /* 0x000000060410b981 */ /* 0x000368000c2e1b00 */
[----:B------:R1:W5:Y:S01]  /*0110*/  @!P2 LDG.E.EL.64 R22, desc[UR6][R4.64+0x8] ;  /* 0x000008060416a981 */ /* 0x000362000c2e1b00 */
[----:B--2---:R-:W-:Y:S02]  /*0120*/  IADD3 R3, P5, R6, 0x1f500, RZ ;  /* 0x0001f50006037810 */ /* 0x004fe40007fbe0ff */
[----:B------:R-:W-:Y:S02]  /*0130*/  ISETP.GE.AND P0, PT, R7, RZ, PT ;  /* 0x000000ff0700720c */ /* 0x000fe40003f06270 */
[----:B---3--:R-:W-:Y:S02]  /*0140*/  IADD3 R13, P4, R8, 0x1f500, RZ ;  /* 0x0001f500080d7810 */ /* 0x008fe40007f9e0ff */
[----:B------:R-:W-:-:S02]  /*0150*/  ISETP.GE.AND P1, PT, R9, RZ, PT ;  /* 0x000000ff0900720c */ /* 0x000fc40003f26270 */
[----:B------:R-:W-:Y:S02]  /*0160*/  IADD3.X R11, RZ, R7, RZ, P5, !PT ;  /* 0x00000007ff0b7210 */ /* 0x000fe40002ffe4ff */
[----:B------:R-:W-:Y:S02]  /*0170*/  SEL R6, R3, R6, !P0 ;  /* 0x0000000603067207 */ /* 0x000fe40004000000 */
[----:B------:R-:W-:Y:S02]  /*0180*/  IADD3.X R15, RZ, R9, RZ, P4, !PT ;  /* 0x00000009ff0f7210 */ /* 0x000fe400027fe4ff */
[----:B------:R-:W-:Y:S02]  /*0190*/  SEL R3, R13, R8, !P1 ;  /* 0x000000080d037207 */ /* 0x000fe40004800000 */
[----:B------:R-:W-:Y:S02]  /*01a0*/  SEL R7, R11, R7, !P0 ;  /* 0x000000070b077207 */ /* 0x000fe40004000000 */
[----:B------:R-:W-:-:S02]  /*01b0*/  SEL R8, R15, R9, !P1 ;  /* 0x000000090f087207 */ /* 0x000fc40004800000 */
[----:B------:R-:W-:Y:S02]  /*01c0*/  ISETP.GT.U32.AND P0, PT, R6, 0x1f4ff, PT ;  /* 0x0001f4ff0600780c */ /* 0x000fe40003f04070 */
[----:B------:R-:W-:Y:S02]  /*01d0*/  ISETP.GT.U32.AND P1, PT, R3, 0x1f4ff, PT ;  /* 0x0001f4ff0300780c */ /* 0x000fe40003f24070 */
[----:B------:R-:W-:Y:S02]  /*01e0*/  ISETP.GT.U32.AND.EX P0, PT, R7, RZ, !P3, P0 ;  /* 0x000000ff0700720c */ /* 0x000fe40005f04100 */
[----:B------:R-:W-:-:S04]  /*01f0*/  ISETP.GT.U32.AND.EX P1, PT, R8, RZ, !P2, P1 ;  /* 0x000000ff0800720c */ /* 0x000fc80005724110 */
[----:B------:R-:W-:-:S13]  /*0200*/  PLOP3.LUT P0, PT, P0, P1, PT, 0xa8, 0x0 ;  /* 0x000000000000781c */ /* 0x000fda0000703570 */
[----:B-1----:R-:W-:Y:S05]  /*0210*/  @!P0 BRA `(.L_x_0) ;  /* 0x0000000000408947 */ /* 0x002fea0003800000 */
[----:B------:R-:W-:Y:S01]  /*0220*/  MOV R3, 0x0 ;  /* 0x0000000000037802 */ /* 0x000fe20000000f00 */
[----:B------:R-:W-:Y:S01]  /*0230*/  ULDC.64 UR4, c[0x4][0x18] ;  /* 0x0100060000047ab9 */ /* 0x000fe20000000a00 */
[----:B------:R-:W-:Y:S01]  /*0240*/  ULDC.64 UR10, c[0x4][0x8] ;  /* 0x01000200000a7ab9 */ /* 0x000fe20000000a00 */
[----:B------:R-:W-:Y:S01]  /*0250*/  MOV R4, UR4 ;  /* 0x0000000400047c02 */ /* 0x000fe20008000f00 */
[----:B------:R1:W2:Y:S01]  /*0260*/  LDC.64 R18, c[0x4][R3] ;  /* 0x0100000003127b82 */ /* 0x0002a20000000a00 */
[----:B------:R-:W-:Y:S01]  /*0270*/  MOV R5, UR5 ;  /* 0x0000000500057c02 */ /* 0x000fe20008000f00 */
[----:B------:R-:W-:Y:S01]  /*0280*/  ULDC.64 UR4, c[0x4][0x10] ;  /* 0x0100040000047ab9 */ /* 0x000fe20000000a00 */
[----:B------:R-:W-:Y:S01]  /*0290*/  HFMA2.MMA R8, -RZ, RZ, 0, 2.384185791015625e-06 ;  /* 0x00000028ff087435 */ /* 0x000fe200000001ff */
[----:B------:R-:W-:Y:S01]  /*02a0*/  MOV R6, UR4 ;  /* 0x0000000400067c02 */ /* 0x000fe20008000f00 */
[----:B------:R-:W-:Y:S01]  /*02b0*/  HFMA2.MMA R13, -RZ, RZ, 0, 0 ;  /* 0x00000000ff0d7435 */ /* 0x000fe200000001ff */
[----:B------:R-:W-:-:S02]  /*02c0*/  MOV R7, UR5 ;  /* 0x0000000500077c02 */ /* 0x000fc40008000f00 */
[----:B------:R-:W-:Y:S02]  /*02d0*/  MOV R10, UR10 ;  /* 0x0000000a000a7c02 */ /* 0x000fe40008000f00 */
[----:B------:R-:W-:Y:S02]  /*02e0*/  MOV R11, UR11 ;  /* 0x0000000b000b7c02 */ /* 0x000fe40008000f00 */
[----:B-1----:R-:W-:-:S07]  /*02f0*/  MOV R12, 0x1 ;  /* 0x00000001000c7802 */ /* 0x002fce0000000f00 */
[----:B------:R-:W-:-:S07]  /*0300*/  LEPC R20, `(.L_x_0) ;  /* 0x000000001014794e */ /* 0x000fce0000000000 */
[----:B0-2--5:R-:W-:Y:S05]  /*0310*/  CALL.ABS.NOINC R18 ;  /* 0x0000000012007343 */ /* 0x025fea0003c00000 */
.L_x_0:
[----:B------:R-:W1:Y:S01]  /*0320*/  S2R R15, SR_TID.X ;  /* 0x00000000000f7919 */ /* 0x000e620000002100 */
[----:B------:R-:W2:Y:S01]  /*0330*/  LDC.64 R4, c[0x0][0x220] ;  /* 0x00008800ff047b82 */ /* 0x000ea20000000a00 */
[C---:B-----5:R-:W-:Y:S02]  /*0340*/  SHF.L.U32 R8, R16.reuse, 0xc, RZ ;  /* 0x0000000c10087819 */ /* 0x060fe400000006ff */
[----:B------:R-:W-:Y:S02]  /*0350*/  CS2R R18, SRZ ;  /* 0x0000000000127805 */ /* 0x000fe4000001ff00 */
[----:B------:R-:W-:Y:S02]  /*0360*/  SHF.L.U64.HI R7, R16, 0xc, R17 ;  /* 0x0000000c10077819 */ /* 0x000fe40000010211 */
[----:B------:R-:W-:Y:S02]  /*0370*/  ISETP.GE.AND P0, PT, R17, RZ, PT ;  /* 0x000000ff1100720c */ /* 0x000fe40003f06270 */
[----:B------:R-:W-:Y:S01]  /*0380*/  CS2R R16, SRZ ;  /* 0x0000000000107805 */ /* 0x000fe2000001ff00 */
[----:B------:R-:W-:Y:S01]  /*0390*/  BAR.SYNC.DEFER_BLOCKING 0x0 ;  /* 0x0000000000007b1d */ /* 0x000fe20000010000 */
[----:B------:R-:W-:-:S04]  /*03a0*/  IADD3 R3, P1, R8, 0x1f500000, RZ ;  /* 0x1f50000008037810 */ /* 0x000fc80007f3e0ff */
[----:B------:R-:W-:Y:S02]  /*03b0*/  IADD3.X R6, RZ, R7, RZ, P1, !PT ;  /* 0x00000007ff067210 */ /* 0x000fe40000ffe4ff */
[----:B------:R-:W-:Y:S02]  /*03c0*/  CS2R R10, SRZ ;  /* 0x00000000000a7805 */ /* 0x000fe4000001ff00 */
[----:B------:R-:W-:Y:S02]  /*03d0*/  SEL R3, R3, R8, !P0 ;  /* 0x0000000803037207 */ /* 0x000fe40004000000 */
[----:B------:R-:W-:Y:S02]  /*03e0*/  CS2R R20, SRZ ;  /* 0x0000000000147805 */ /* 0x000fe4000001ff00 */
[----:B------:R-:W-:Y:S01]  /*03f0*/  SEL R6, R6, R7, !P0 ;  /* 0x0000000706067207 */ /* 0x000fe20004000000 */
[----:B------:R-:W-:Y:S01]  /*0400*/  ULDC.64 UR10, c[0x0][0x230] ;  /* 0x00008c00000a7ab9 */ /* 0x000fe20000000a00 */
[----:B------:R-:W-:-:S02]  /*0410*/  SHF.L.U32 R8, R22, 0xc, RZ ;  /* 0x0000000c16087819 */ /* 0x000fc400000006ff */
[----:B--2---:R-:W-:-:S04]  /*0420*/  LEA R12, P0, R3, R4, 0x1 ;  /* 0x00000004030c7211 */ /* 0x004fc800078008ff */
[----:B------:R-:W-:Y:S02]  /*0430*/  LEA.HI.X R13, R3, R5, R6, 0x1, P0 ;  /* 0x00000005030d7211 */ /* 0x000fe400000f0c06 */
[----:B-1----:R-:W-:-:S04]  /*0440*/  SHF.L.U32 R40, R15, 0x3, RZ ;  /* 0x000000030f287819 */ /* 0x002fc800000006ff */
[----:B------:R-:W-:-:S05]  /*0450*/  LOP3.LUT R40, R40, 0x7f8, RZ, 0xc0, !PT ;  /* 0x000007f828287812 */ /* 0x000fca00078ec0ff */
[----:B------:R-:W-:Y:S01]  /*0460*/  IMAD.WIDE.U32 R12, R40, 0x2, R12 ;  /* 0x00000002280c7825 */ /* 0x000fe200078e000c */
[----:B------:R-:W-:-:S04]  /*0470*/  SHF.L.U64.HI R7, R22, 0xc, R23 ;  /* 0x0000000c16077819 */ /* 0x000fc80000010217 */
[----:B------:R-:W2:Y:S01]  /*0480*/  @!P3 LDG.E.EF.128 R16, desc[UR6][R12.64] ;  /* 0x000000060c10b981 */ /* 0x000ea2000c0e1d00 */
[----:B------:R-:W-:Y:S02]  /*0490*/  IADD3 R3, P1, R8, 0x1f500000, RZ ;  /* 0x1f50000008037810 */ /* 0x000fe40007f3e0ff */
[----:B------:R-:W-:Y:S02]  /*04a0*/  ISETP.GE.AND P0, PT, R23, RZ, PT ;  /* 0x000000ff1700720c */ /* 0x000fe40003f06270 */
[----:B------:R-:W-:Y:S02]  /*04b0*/  IADD3.X R6, RZ, R7, RZ, P1, !PT ;  /* 0x00000007ff067210 */ /* 0x000fe40000ffe4ff */
[----:B------:R-:W-:Y:S02]  /*04c0*/  SEL R3, R3, R8, !P0 ;  /* 0x0000000803037207 */ /* 0x000fe40004000000 */
[----:B------:R-:W-:Y:S02]  /*04d0*/  CS2R R8, SRZ ;  /* 0x0000000000087805 */ /* 0x000fe4000001ff00 */
[----:B------:R-:W-:-:S02]  /*04e0*/  SEL R6, R6, R7, !P0 ;  /* 0x0000000706067207 */ /* 0x000fc40004000000 */
[----:B------:R-:W-:-:S04]  /*04f0*/  LEA R4, P0, R3, R4, 0x1 ;  /* 0x0000000403047211 */ /* 0x000fc800078008ff */
[----:B------:R-:W-:-:S03]  /*0500*/  LEA.HI.X R5, R3, R5, R6, 0x1, P0 ;  /* 0x0000000503057211 */ /* 0x000fc600000f0c06 */
[----:B------:R-:W-:-:S05]  /*0510*/  IMAD.WIDE.U32 R24, R40, 0x2, R4 ;  /* 0x0000000228187825 */ /* 0x000fca00078e0004 */
[----:B------:R-:W3:Y:S01]  /*0520*/  @!P2 LDG.E.EF.128 R8, desc[UR6][R24.64] ;  /* 0x000000061808a981 */ /* 0x000ee2000c0e1d00 */
[----:B------:R-:W-:-:S06]  /*0530*/  CS2R R22, SRZ ;  /* 0x0000000000167805 */ /* 0x000fcc000001ff00 */
[----:B------:R1:W4:Y:S01]  /*0540*/  @!P3 LDG.E.EF.128 R20, desc[UR6][R12.64+0x1000] ;  /* 0x001000060c14b981 */ /* 0x000322000c0e1d00 */
[----:B------:R-:W-:Y:S02]  /*0550*/  CS2R R4, SRZ ;  /* 0x0000000000047805 */ /* 0x000fe4000001ff00 */
[----:B------:R-:W-:-:S06]  /*0560*/  CS2R R6, SRZ ;  /* 0x0000000000067805 */ /* 0x000fcc000001ff00 */
[----:B------:R5:W4:Y:S01]  /*0570*/  @!P2 LDG.E.EF.128 R4, desc[UR6][R24.64+0x1000] ;  /* 0x001000061804a981 */ /* 0x000b22000c0e1d00 */
[----:B------:R-:W1:Y:S01]  /*0580*/  S2UR UR5, SR_CgaCtaId ;  /* 0x00000000000579c3 */ /* 0x000e620000008800 */
[----:B------:R-:W-:Y:S01]  /*0590*/  UMOV UR4, 0x400 ;  /* 0x0000040000047882 */ /* 0x000fe20000000000 */
[----:B------:R-:W-:Y:S01]  /*05a0*/  ISETP.GE.AND P1, PT, R15, 0x10, PT ;  /* 0x000000100f00780c */ /* 0x000fe20003f26270 */
[----:B01----:R-:W-:Y:S01]  /*05b0*/  UPRMT UR4, UR5, 0x654, UR4 ;  /* 0x0000065405047896 */ /* 0x003fe20008000004 */
[----:B--2---:R-:W-:Y:S02]  /*05c0*/  HADD2.F32 R3, -RZ, R16.H1_H1 ;  /* 0x30000010ff037230 */ /* 0x004fe40000004100 */
[----:B------:R-:W-:Y:S02]  /*05d0*/  HADD2.F32 R26, -RZ, R16.H0_H0 ;  /* 0x20000010ff1a7230 */ /* 0x000fe40000004100 */
[----:B------:R-:W-:Y:S02]  /*05e0*/  HADD2.F32 R28, -RZ, R17.H0_H0 ;  /* 0x20000011ff1c7230 */ /* 0x000fe40000004100 */
[----:B------:R-:W-:Y:S01]  /*05f0*/  FMUL R3, R3, R3 ;  /* 0x0000000303037220 */ /* 0x000fe20000400000 */
[----:B------:R-:W-:-:S02]  /*0600*/  HADD2.F32 R12, -RZ, R17.H1_H1 ;  /* 0x30000011ff0c7230 */ /* 0x000fc40000004100 */
[----:B------:R-:W-:Y:S02]  /*0610*/  HADD2.F32 R13, -RZ, R19.H0_H0 ;  /* 0x20000013ff0d7230 */ /* 0x000fe40000004100 */
[----:B------:R-:W-:Y:S01]  /*0620*/  FFMA R3, R26, R26, R3 ;  /* 0x0000001a1a037223 */ /* 0x000fe20000000003 */
[----:B------:R-:W-:Y:S02]  /*0630*/  HADD2.F32 R26, -RZ, R18.H0_H0 ;  /* 0x20000012ff1a7230 */ /* 0x000fe40000004100 */
[----:B-----5:R-:W-:Y:S02]  /*0640*/  HADD2.F32 R25, -RZ, R19.H1_H1 ;  /* 0x30000013ff197230 */ /* 0x020fe40000004100 */
[----:B------:R-:W-:-:S04]  /*0650*/  FFMA R3, R28, R28, R3 ;  /* 0x0000001c1c037223 */ /* 0x000fc80000000003 */
[----:B------:R-:W-:Y:S01]  /*0660*/  FFMA R3, R12, R12, R3 ;  /* 0x0000000c0c037223 */ /* 0x000fe20000000003 */
[----:B------:R-:W-:-:S03]  /*0670*/  HADD2.F32 R12, -RZ, R18.H1_H1 ;  /* 0x30000012ff0c7230 */ /* 0x000fc60000004100 */
[----:B------:R-:W-:-:S04]  /*0680*/  FFMA R3, R26, R26, R3 ;  /* 0x0000001a1a037223 */ /* 0x000fc80000000003 */
[----:B------:R-:W-:Y:S01]  /*0690*/  FFMA R12, R12, R12, R3 ;  /* 0x0000000c0c0c7223 */ /* 0x000fe20000000003 */
[----:B---3--:R-:W-:Y:S02]  /*06a0*/  HADD2.F32 R3, -RZ, R8.H1_H1 ;  /* 0x30000008ff037230 */ /* 0x008fe40000004100 */
[----:B------:R-:W-:Y:S02]  /*06b0*/  HADD2.F32 R26, -RZ, R9.H0_H0 ;  /* 0x20000009ff1a7230 */ /* 0x000fe40000004100 */
[----:B------:R-:W-:Y:S01]  /*06c0*/  FFMA R12, R13, R13, R12 ;  /* 0x0000000d0d0c7223 */ /* 0x000fe2000000000c */
[----:B------:R-:W-:Y:S02]  /*06d0*/  HADD2.F32 R13, -RZ, R8.H0_H0 ;  /* 0x20000008ff0d7230 */ /* 0x000fe40000004100 */
[----:B------:R-:W-:Y:S01]  /*06e0*/  FMUL R24, R3, R3 ;  /* 0x0000000303187220 */ /* 0x000fe20000400000 */
[----:B------:R-:W-:Y:S02]  /*06f0*/  HADD2.F32 R28, -RZ, R9.H1_H1 ;  /* 0x30000009ff1c7230 */ /* 0x000fe40000004100 */
[----:B------:R-:W-:Y:S01]  /*0700*/  FFMA R12, R25, R25, R12 ;  /* 0x00000019190c7223 */ /* 0x000fe2000000000c */
[----:B----4-:R-:W-:-:S02]  /*0710*/  HADD2.F32 R29, -RZ, R20.H1_H1 ;  /* 0x30000014ff1d7230 */ /* 0x010fc40000004100 */
[----:B------:R-:W-:Y:S01]  /*0720*/  FFMA R3, R13, R13, R24 ;  /* 0x0000000d0d037223 */ /* 0x000fe20000000018 */
[----:B------:R-:W-:Y:S01]  /*0730*/  HADD2.F32 R13, -RZ, R20.H0_H0 ;  /* 0x20000014ff0d7230 */ /* 0x000fe20000004100 */
[----:B------:R-:W0:Y:S02]  /*0740*/  LDC.64 R24, c[0x0][0x230] ;  /* 0x00008c00ff187b82 */ /* 0x000e240000000a00 */
[----:B------:R-:W-:Y:S01]  /*0750*/  FFMA R3, R26, R26, R3 ;  /* 0x0000001a1a037223 */ /* 0x000fe20000000003 */
[----:B------:R-:W-:Y:S02]  /*0760*/  HADD2.F32 R26, -RZ, R10.H0_H0 ;  /* 0x2000000aff1a7230 */ /* 0x000fe40000004100 */
[----:B------:R-:W-:Y:S01]  /*0770*/  FFMA R12, R13, R13, R12 ;  /* 0x0000000d0d0c7223 */ /* 0x000fe2000000000c */
[----:B------:R-:W-:Y:S02]  /*0780*/  HADD2.F32 R13, -RZ, R21.H0_H0 ;  /* 0x20000015ff0d7230 */ /* 0x000fe40000004100 */
[----:B------:R-:W-:Y:S01]  /*0790*/  FFMA R3, R28, R28, R3 ;  /* 0x0000001c1c037223 */ /* 0x000fe20000000003 */
[----:B------:R-:W-:-:S02]  /*07a0*/  HADD2.F32 R28, -RZ, R10.H1_H1 ;  /* 0x3000000aff1c7230 */ /* 0x000fc40000004100 */
[----:B------:R-:W-:Y:S01]  /*07b0*/  FFMA R12, R29, R29, R12 ;  /* 0x0000001d1d0c7223 */ /* 0x000fe2000000000c */
[----:B------:R-:W-:Y:S02]  /*07c0*/  HADD2.F32 R29, -RZ, R21.H1_H1 ;  /* 0x30000015ff1d7230 */ /* 0x000fe40000004100 */
[----:B------:R-:W-:Y:S01]  /*07d0*/  FFMA R3, R26, R26, R3 ;  /* 0x0000001a1a037223 */ /* 0x000fe20000000003 */
[----:B------:R-:W-:Y:S02]  /*07e0*/  HADD2.F32 R26, -RZ, R11.H0_H0 ;  /* 0x2000000bff1a7230 */ /* 0x000fe40000004100 */
[----:B------:R-:W-:Y:S01]  /*07f0*/  FFMA R12, R13, R13, R12 ;  /* 0x0000000d0d0c7223 */ /* 0x000fe2000000000c */
[----:B------:R-:W-:Y:S02]  /*0800*/  HADD2.F32 R31, -RZ, R4.H1_H1 ;  /* 0x30000004ff1f7230 */ /* 0x000fe40000004100 */
[----:B------:R-:W-:Y:S01]  /*0810*/  FFMA R13, R28, R28, R3 ;  /* 0x0000001c1c0d7223 */ /* 0x000fe20000000003 */
[----:B------:R-:W-:Y:S01]  /*0820*/  HADD2.F32 R28, -RZ, R11.H1_H1 ;  /* 0x3000000bff1c7230 */ /* 0x000fe20000004100 */
[----:B------:R-:W-:Y:S01]  /*0830*/  SHF.L.U32 R3, R2, 0xd, RZ ;  /* 0x0000000d02037819 */ /* 0x000fe200000006ff */
[----:B------:R-:W-:Y:S01]  /*0840*/  FFMA R2, R29, R29, R12 ;  /* 0x0000001d1d027223 */ /* 0x000fe2000000000c */
[----:B------:R-:W-:Y:S01]  /*0850*/  FFMA R13, R26, R26, R13 ;  /* 0x0000001a1a0d7223 */ /* 0x000fe2000000000d */
[----:B------:R-:W-:Y:S01]  /*0860*/  HADD2.F32 R29, -RZ, R4.H0_H0 ;  /* 0x20000004ff1d7230 */ /* 0x000fe20000004100 */
[----:B------:R-:W-:Y:S01]  /*0870*/  LOP3.LUT R26, R40, R3, RZ, 0xfc, !PT ;  /* 0x00000003281a7212 */ /* 0x000fe200078efcff */
[----:B------:R-:W-:-:S02]  /*0880*/  HADD2.F32 R33, -RZ, R5.H0_H0 ;  /* 0x20000005ff217230 */ /* 0x000fc40000004100 */
[----:B------:R-:W-:Y:S01]  /*0890*/  FFMA R28, R28, R28, R13 ;  /* 0x0000001c1c1c7223 */ /* 0x000fe2000000000d */
[----:B------:R-:W-:Y:S01]  /*08a0*/  SHF.R.S32.HI R3, RZ, 0x1f, R3 ;  /* 0x0000001fff037819 */ /* 0x000fe20000011403 */
[----:B0-----:R-:W-:-:S04]  /*08b0*/  IMAD.WIDE R12, R26, 0x2, R24 ;  /* 0x000000021a0c7825 */ /* 0x001fc800078e0218 */
[----:B------:R-:W-:Y:S01]  /*08c0*/  FFMA R28, R29, R29, R28 ;  /* 0x0000001d1d1c7223 */ /* 0x000fe2000000001c */
[----:B------:R-:W-:Y:S01]  /*08d0*/  SHF.L.U64.HI R3, R26, 0x1, R3 ;  /* 0x000000011a037819 */ /* 0x000fe20000010203 */
[----:B------:R-:W-:Y:S02]  /*08e0*/  HADD2.F32 R29, -RZ, R22.H0_H0 ;  /* 0x20000016ff1d7230 */ /* 0x000fe40000004100 */
[----:B------:R-:W-:Y:S01]  /*08f0*/  FFMA R28, R31, R31, R28 ;  /* 0x0000001f1f1c7223 */ /* 0x000fe2000000001c */
[----:B------:R-:W-:Y:S01]  /*0900*/  HADD2.F32 R31, -RZ, R22.H1_H1 ;  /* 0x30000016ff1f7230 */ /* 0x000fe20000004100 */
[----:B------:R0:W-:Y:S01]  /*0910*/  @!P3 STG.E.128 desc[UR6][R12.64], R16 ;  /* 0x000000100c00b986 */ /* 0x0001e2000c101d06 */
[----:B------:R-:W-:Y:S01]  /*0920*/  FFMA R2, R29, R29, R2 ;  /* 0x0000001d1d027223 */ /* 0x000fe20000000002 */
[----:B------:R-:W-:Y:S02]  /*0930*/  HADD2.F32 R29, -RZ, R23.H0_H0 ;  /* 0x20000017ff1d7230 */ /* 0x000fe40000004100 */
[----:B------:R-:W-:Y:S01]  /*0940*/  FFMA R28, R33, R33, R28 ;  /* 0x00000021211c7223 */ /* 0x000fe2000000001c */
[----:B------:R-:W-:-:S02]  /*0950*/  HADD2.F32 R33, -RZ, R5.H1_H1 ;  /* 0x30000005ff217230 */ /* 0x000fc40000004100 */
[----:B------:R-:W-:Y:S01]  /*0960*/  FFMA R2, R31, R31, R2 ;  /* 0x0000001f1f027223 */ /* 0x000fe20000000002 */
[----:B------:R-:W-:-:S03]  /*0970*/  HADD2.F32 R31, -RZ, R6.H1_H1 ;  /* 0x30000006ff1f7230 */ /* 0x000fc60000004100 */
[----:B------:R-:W-:Y:S01]  /*0980*/  FFMA R2, R29, R29, R2 ;  /* 0x0000001d1d027223 */ /* 0x000fe20000000002 */
[----:B------:R-:W-:Y:S02]  /*0990*/  HADD2.F32 R29, -RZ, R6.H0_H0 ;  /* 0x20000006ff1d7230 */ /* 0x000fe40000004100 */
[----:B------:R-:W-:-:S04]  /*09a0*/  FFMA R28, R33, R33, R28 ;  /* 0x00000021211c7223 */ /* 0x000fc8000000001c */
[----:B------:R-:W-:Y:S01]  /*09b0*/  FFMA R28, R29, R29, R28 ;  /* 0x0000001d1d1c7223 */ /* 0x000fe2000000001c */
[----:B------:R-:W-:Y:S01]  /*09c0*/  HADD2.F32 R29, -RZ, R7.H0_H0 ;  /* 0x20000007ff1d7230 */ /* 0x000fe20000004100 */
[----:B0-----:R-:W-:Y:S01]  /*09d0*/  SHF.L.U32 R19, R26, 0x1, RZ ;  /* 0x000000011a137819 */ /* 0x001fe200000006ff */
[----:B------:R-:W-:Y:S02]  /*09e0*/  HADD2.F32 R17, -RZ, R23.H1_H1 ;  /* 0x30000017ff117230 */ /* 0x000fe40000004100 */
[----:B------:R-:W-:Y:S01]  /*09f0*/  FFMA R28, R31, R31, R28 ;  /* 0x0000001f1f1c7223 */ /* 0x000fe2000000001c */
[----:B------:R-:W-:Y:S01]  /*0a00*/  HADD2.F32 R31, -RZ, R7.H1_H1 ;  /* 0x30000007ff1f7230 */ /* 0x000fe20000004100 */
[----:B------:R-:W-:Y:S01]  /*0a10*/  IADD3 R16, P0, R19, UR10, RZ ;  /* 0x0000000a13107c10 */ /* 0x000fe2000ff1e0ff */
[----:B------:R-:W-:Y:S01]  /*0a20*/  FFMA R2, R17, R17, R2 ;  /* 0x0000001111027223 */ /* 0x000fe20000000002 */
[----:B------:R-:W-:Y:S02]  /*0a30*/  FFMA R28, R29, R29, R28 ;  /* 0x0000001d1d1c7223 */ /* 0x000fe4000000001c */
[----:B------:R-:W-:-:S02]  /*0a40*/  IADD3.X R17, R3, UR11, RZ, P0, !PT ;  /* 0x0000000b03117c10 */ /* 0x000fc400087fe4ff */
[----:B------:R-:W-:Y:S01]  /*0a50*/  LOP3.LUT P0, RZ, R15, 0x1f, RZ, 0xc0, !PT ;  /* 0x0000001f0fff7812 */ /* 0x000fe2000780c0ff */
[----:B------:R-:W-:Y:S01]  /*0a60*/  FFMA R28, R31, R31, R28 ;  /* 0x0000001f1f1c7223 */ /* 0x000fe2000000001c */
[----:B------:R-:W-:Y:S01]  /*0a70*/  FSEL R2, R2, RZ, !P3 ;  /* 0x000000ff02027208 */ /* 0x000fe20005800000 */
[----:B------:R-:W-:Y:S03]  /*0a80*/  @!P3 STG.E.128 desc[UR6][R16.64+0x1000], R20 ;  /* 0x001000141000b986 */ /* 0x000fe6000c101d06 */
[----:B------:R-:W-:Y:S01]  /*0a90*/  FSEL R28, R28, RZ, !P2 ;  /* 0x000000ff1c1c7208 */ /* 0x000fe20005000000 */
[----:B------:R-:W0:Y:S04]  /*0aa0*/  SHFL.BFLY PT, R29, R2, 0x10, 0x1f ;  /* 0x0e001f00021d7f89 */ /* 0x000e2800000e0000 */
[----:B------:R-:W1:Y:S01]  /*0ab0*/  SHFL.BFLY PT, R31, R28, 0x10, 0x1f ;  /* 0x0e001f001c1f7f89 */ /* 0x000e6200000e0000 */
[----:B0-----:R-:W-:Y:S01]  /*0ac0*/  FADD R29, R2, R29 ;  /* 0x0000001d021d7221 */ /* 0x001fe20000000000 */
[----:B-1----:R-:W-:-:S04]  /*0ad0*/  FADD R31, R28, R31 ;  /* 0x0000001f1c1f7221 */ /* 0x002fc80000000000 */
        /* <DEDUP_REMOVED lines=12> */
[----:B------:R-:W0:Y:S01]  /*0ba0*/  SHFL.BFLY PT, R29, R22, 0x1, 0x1f ;  /* 0x0c201f00161d7f89 */ /* 0x000e2200000e0000 */
[----:B------:R-:W-:-:S03]  /*0bb0*/  SHF.L.U32 R23, R0, 0xc, RZ ;  /* 0x0000000c00177819 */ /* 0x000fc600000006ff */
[----:B------:R-:W1:Y:S01]  /*0bc0*/  SHFL.BFLY PT, R21, R20, 0x1, 0x1f ;  /* 0x0c201f0014157f89 */ /* 0x000e6200000e0000 */
[----:B------:R-:W-:Y:S02]  /*0bd0*/  SHF.R.S32.HI R0, RZ, 0x1f, R23 ;  /* 0x0000001fff007819 */ /* 0x000fe40000011417 */
[----:B------:R-:W-:-:S05]  /*0be0*/  LOP3.LUT R18, R23, R40, RZ, 0xfc, !PT ;  /* 0x0000002817127212 */ /* 0x000fca00078efcff */
[----:B------:R-:W-:-:S05]  /*0bf0*/  IMAD.WIDE R24, R18, 0x2, R24 ;  /* 0x0000000212187825 */ /* 0x000fca00078e0218 */
[----:B------:R2:W-:Y:S01]  /*0c00*/  @!P2 STG.E.128 desc[UR6][R24.64], R8 ;  /* 0x000000081800a986 */ /* 0x0005e2000c101d06 */
[----:B0-----:R-:W-:Y:S01]  /*0c10*/  FADD R31, R22, R29 ;  /* 0x0000001d161f7221 */ /* 0x001fe20000000000 */
[----:B------:R-:W-:Y:S02]  /*0c20*/  LOP3.LUT R29, R40, R23, RZ, 0xfc, !PT ;  /* 0x00000017281d7212 */ /* 0x000fe400078efcff */
[----:B------:R-:W-:Y:S01]  /*0c30*/  SHF.R.U32.HI R22, RZ, 0x3, R15 ;  /* 0x00000003ff167819 */ /* 0x000fe2000001160f */
[----:B-1----:R-:W-:Y:S01]  /*0c40*/  FADD R23, R20, R21 ;  /* 0x0000001514177221 */ /* 0x002fe20000000000 */
[C---:B------:R-:W-:Y:S02]  /*0c50*/  SHF.L.U32 R2, R29.reuse, 0x1, RZ ;  /* 0x000000011d027819 */ /* 0x040fe400000006ff */
[----:B------:R-:W-:Y:S02]  /*0c60*/  SHF.L.U64.HI R0, R29, 0x1, R0 ;  /* 0x000000011d007819 */ /* 0x000fe40000010200 */
[----:B------:R-:W-:-:S02]  /*0c70*/  IADD3 R38, P4, R2, UR10, RZ ;  /* 0x0000000a02267c10 */ /* 0x000fc4000ff9e0ff */
[----:B------:R-:W-:Y:S02]  /*0c80*/  LOP3.LUT R22, R22, 0x1c, RZ, 0xc0, !PT ;  /* 0x0000001c16167812 */ /* 0x000fe400078ec0ff */
[----:B------:R-:W-:Y:S02]  /*0c90*/  IADD3.X R39, R0, UR11, RZ, P4, !PT ;  /* 0x0000000b00277c10 */ /* 0x000fe4000a7fe4ff */
[C---:B------:R-:W-:Y:S01]  /*0ca0*/  LEA R20, R15.reuse, UR4, 0x2 ;  /* 0x000000040f147c11 */ /* 0x040fe2000f8e10ff */
[----:B------:R-:W-:Y:S01]  /*0cb0*/  @!P0 STS [R22+UR4], R31 ;  /* 0x0000001f16008988 */ /* 0x000fe20008000804 */
[----:B--2---:R-:W-:-:S03]  /*0cc0*/  LOP3.LUT R10, R15, 0x1, RZ, 0xc0, !PT ;  /* 0x000000010f0a7812 */ /* 0x004fc600078ec0ff */
[----:B------:R0:W-:Y:S01]  /*0cd0*/  @!P0 STS [R22+UR4+0x20], R23 ;  /* 0x0000201716008988 */ /* 0x0001e20008000804 */
[C---:B------:R-:W-:Y:S02]  /*0ce0*/  LOP3.LUT P0, RZ, R15.reuse, 0x7, RZ, 0xc0, !PT ;  /* 0x000000070fff7812 */ /* 0x040fe4000780c0ff */
[----:B------:R-:W-:Y:S01]  /*0cf0*/  LEA R10, R10, UR4, 0x2 ;  /* 0x000000040a0a7c11 */ /* 0x000fe2000f8e10ff */
[----:B------:R1:W-:Y:S01]  /*0d00*/  @!P2 STG.E.128 desc[UR6][R38.64+0x1000], R4 ;  /* 0x001000042600a986 */ /* 0x0003e2000c101d06 */
[----:B------:R-:W-:Y:S01]  /*0d10*/  BAR.SYNC.DEFER_BLOCKING 0x0 ;  /* 0x0000000000007b1d */ /* 0x000fe20000010000 */
[----:B------:R-:W-:Y:S02]  /*0d20*/  ISETP.LT.AND P0, PT, R15, 0x10, !P0 ;  /* 0x000000100f00780c */ /* 0x000fe40004701270 */
[----:B0-----:R-:W-:-:S05]  /*0d30*/  CS2R R22, SRZ ;  /* 0x0000000000167805 */ /* 0x001fca000001ff00 */
[----:B-1----:R-:W0:Y:S01]  /*0d40*/  LDC.64 R6, c[0x0][0x228] ;  /* 0x00008a00ff067b82 */ /* 0x002e220000000a00 */
[----:B------:R-:W1:Y:S01]  /*0d50*/  @!P1 LDS R27, [R20] ;  /* 0x00000000141b9984 */ /* 0x000e620000000800 */
[----:B0-----:R-:W-:-:S03]  /*0d60*/  IMAD.WIDE.U32 R40, R40, 0x2, R6 ;  /* 0x0000000228287825 */ /* 0x001fc600078e0006 */
[----:B-1----:R-:W0:Y:S02]  /*0d70*/  SHFL.BFLY PT, R28, R27, 0x4, 0x1f ;  /* 0x0c801f001b1c7f89 */ /* 0x002e2400000e0000 */
[----:B0-----:R-:W-:Y:S01]  /*0d80*/  FADD R28, R27, R28 ;  /* 0x0000001c1b1c7221 */ /* 0x001fe20000000000 */
[----:B------:R-:W-:-:S04]  /*0d90*/  MOV R27, 0x39800000 ;  /* 0x39800000001b7802 */ /* 0x000fc80000000f00 */
[----:B------:R-:W0:Y:S02]  /*0da0*/  SHFL.BFLY PT, R21, R28, 0x2, 0x1f ;  /* 0x0c401f001c157f89 */ /* 0x000e2400000e0000 */
[----:B0-----:R-:W-:Y:S02]  /*0db0*/  FADD R21, R28, R21 ;  /* 0x000000151c157221 */ /* 0x001fe40000000000 */
[----:B------:R-:W0:Y:S03]  /*0dc0*/  LDC.64 R28, c[0x0][0x210] ;  /* 0x00008400ff1c7b82 */ /* 0x000e260000000a00 */
[----:B------:R-:W1:Y:S02]  /*0dd0*/  SHFL.BFLY PT, R8, R21, 0x1, 0x1f ;  /* 0x0c201f0015087f89 */ /* 0x000e6400000e0000 */
[----:B-1----:R-:W-:-:S05]  /*0de0*/  FADD R9, R21, R8 ;  /* 0x0000000815097221 */ /* 0x002fca0000000000 */
[----:B------:R1:W-:Y:S01]  /*0df0*/  @P0 STS [R20], R9 ;  /* 0x0000000914000388 */ /* 0x0003e20000000800 */
[----:B------:R-:W-:Y:S01]  /*0e00*/  BAR.SYNC.DEFER_BLOCKING 0x0 ;  /* 0x0000000000007b1d */ /* 0x000fe20000010000 */
[----:B------:R-:W-:Y:S02]  /*0e10*/  LOP3.LUT P0, RZ, R15, 0xfe, RZ, 0xc0, !PT ;  /* 0x000000fe0fff7812 */ /* 0x000fe4000780c0ff */
[----:B-1----:R-:W-:Y:S02]  /*0e20*/  LOP3.LUT R9, R14, 0x1, R15, 0xf8, !PT ;  /* 0x000000010e097812 */ /* 0x002fe400078ef80f */
[----:B------:R-:W-:Y:S02]  /*0e30*/  CS2R R20, SRZ ;  /* 0x0000000000147805 */ /* 0x000fe4000001ff00 */
[C---:B------:R-:W-:Y:S01]  /*0e40*/  ISETP.LT.AND P0, PT, R9.reuse, UR8, !P0 ;  /* 0x0000000809007c0c */ /* 0x040fe2000c701270 */
[----:B0-----:R-:W-:Y:S01]  /*0e50*/  IMAD.WIDE R28, R9, 0x4, R28 ;  /* 0x00000004091c7825 */ /* 0x001fe200078e021c */
[----:B------:R-:W-:Y:S01]  /*0e60*/  CS2R R8, SRZ ;  /* 0x0000000000087805 */ /* 0x000fe2000001ff00 */
[----:B------:R-:W-:Y:S04]  /*0e70*/  LDS R4, [UR4] ;  /* 0x00000004ff047984 */ /* 0x000fe80008000800 */
[----:B------:R-:W0:Y:S01]  /*0e80*/  LDS R5, [UR4+0x20] ;  /* 0x00002004ff057984 */ /* 0x000e220008000800 */
[----:B------:R-:W-:Y:S06]  /*0e90*/  BAR.SYNC.DEFER_BLOCKING 0x0 ;  /* 0x0000000000007b1d */ /* 0x000fec0000010000 */
[----:B0-----:R-:W-:Y:S01]  /*0ea0*/  STS.64 [UR4], R4 ;  /* 0x00000004ff007988 */ /* 0x001fe20008000a04 */
[----:B------:R-:W-:Y:S01]  /*0eb0*/  CS2R R6, SRZ ;  /* 0x0000000000067805 */ /* 0x000fe2000001ff00 */
[----:B------:R-:W-:Y:S01]  /*0ec0*/  ULDC.64 UR4, c[0x0][0x238] ;  /* 0x00008e0000047ab9 */ /* 0x000fe20000000a00 */
[----:B------:R-:W-:Y:S06]  /*0ed0*/  BAR.SYNC.DEFER_BLOCKING 0x0 ;  /* 0x0000000000007b1d */ /* 0x000fec0000010000 */
[----:B------:R-:W0:Y:S02]  /*0ee0*/  LDS R10, [R10] ;  /* 0x000000000a0a7984 */ /* 0x000e240000000800 */
[----:B0-----:R-:W-:Y:S01]  /*0ef0*/  FFMA R30, R10, R27, 9.9999997473787516356e-06 ;  /* 0x3727c5ac0a1e7423 */ /* 0x001fe2000000001b */
[----:B------:R-:W-:-:S03]  /*0f00*/  CS2R R10, SRZ ;  /* 0x00000000000a7805 */ /* 0x000fc6000001ff00 */
[----:B------:R-:W0:Y:S01]  /*0f10*/  MUFU.RSQ R31, R30 ;  /* 0x0000001e001f7308 */ /* 0x000e220000001400 */
[----:B------:R-:W-:Y:S06]  /*0f20*/  BAR.SYNC.DEFER_BLOCKING 0x0 ;  /* 0x0000000000007b1d */ /* 0x000fec0000010000 */
[----:B0-----:R0:W-:Y:S04]  /*0f30*/  @P0 STG.E desc[UR6][R28.64], R31 ;  /* 0x0000001f1c000986 */ /* 0x0011e8000c101906 */
[----:B------:R1:W2:Y:S04]  /*0f40*/  @!P2 LDG.E.EF.128 R20, desc[UR6][R24.64] ;  /* 0x000000061814a981 */ /* 0x0002a8000c0e1d00 */
[----:B------:R-:W0:Y:S04]  /*0f50*/  @!P3 LDG.E.EF.128 R8, desc[UR6][R12.64] ;  /* 0x000000060c08b981 */ /* 0x000e28000c0e1d00 */
[----:B------:R-:W3:Y:S01]  /*0f60*/  LDG.E.EL.128 R12, desc[UR6][R40.64] ;  /* 0x00000006280c7981 */ /* 0x000ee2000c2e1d00 */
[-C--:B------:R-:W-:Y:S01]  /*0f70*/  FFMA R30, R4, R27.reuse, 9.9999997473787516356e-06 ;  /* 0x3727c5ac041e7423 */ /* 0x080fe2000000001b */
[----:B------:R-:W-:-:S04]  /*0f80*/  FFMA R27, R5, R27, 9.9999997473787516356e-06 ;  /* 0x3727c5ac051b7423 */ /* 0x000fc8000000001b */
[----:B-1----:R-:W1:Y:S01]  /*0f90*/  MUFU.RSQ R25, R27 ;  /* 0x0000001b00197308 */ /* 0x002e620000001400 */
[----:B------:R-:W-:-:S06]  /*0fa0*/  CS2R R4, SRZ ;  /* 0x0000000000047805 */ /* 0x000fcc000001ff00 */
[----:B------:R4:W5:Y:S01]  /*0fb0*/  @!P3 LDG.E.EF.128 R4, desc[UR6][R16.64+0x1000] ;  /* 0x001000061004b981 */ /* 0x000962000c0e1d00 */
[----:B------:R-:W0:Y:S01]  /*0fc0*/  MUFU.RSQ R24, R30 ;  /* 0x0000001e00187308 */ /* 0x000e220000001400 */
[----:B--2---:R-:W-:Y:S02]  /*0fd0*/  HADD2.F32 R32, -RZ, R20.H0_H0 ;  /* 0x20000014ff207230 */ /* 0x004fe40000004100 */
[----:B0-----:R-:W-:-:S03]  /*0fe0*/  HADD2.F32 R29, -RZ, R8.H0_H0 ;  /* 0x20000008ff1d7230 */ /* 0x001fc60000004100 */
[C---:B-1----:R-:W-:Y:S01]  /*0ff0*/  FMUL R31, R25.reuse, R32 ;  /* 0x00000020191f7220 */ /* 0x042fe20000400000 */
[----:B------:R-:W-:Y:S02]  /*1000*/  HADD2.F32 R27, -RZ, R8.H1_H1 ;  /* 0x30000008ff1b7230 */ /* 0x000fe40000004100 */
[----:B------:R-:W-:Y:S02]  /*1010*/  HADD2.F32 R8, -RZ, R20.H1_H1 ;  /* 0x30000014ff087230 */ /* 0x000fe40000004100 */
[----:B---3--:R-:W-:Y:S02]  /*1020*/  HADD2.F32 R28, -RZ, R12.H0_H0 ;  /* 0x2000000cff1c7230 */ /* 0x008fe40000004100 */
[C---:B------:R-:W-:Y:S01]  /*1030*/  FMUL R29, R24.reuse, R29 ;  /* 0x0000001d181d7220 */ /* 0x040fe20000400000 */
[----:B------:R-:W-:Y:S02]  /*1040*/  HADD2.F32 R12, -RZ, R12.H1_H1 ;  /* 0x3000000cff0c7230 */ /* 0x000fe40000004100 */
[----:B------:R-:W-:Y:S01]  /*1050*/  FMUL R27, R24, R27 ;  /* 0x0000001b181b7220 */ /* 0x000fe20000400000 */
[----:B----4-:R-:W-:Y:S01]  /*1060*/  FMUL R16, R28, R31 ;  /* 0x0000001f1c107220 */ /* 0x010fe20000400000 */
[----:B------:R-:W-:Y:S01]  /*1070*/  FMUL R31, R25, R8 ;  /* 0x00000008191f7220 */ /* 0x000fe20000400000 */
[----:B------:R-:W-:-:S02]  /*1080*/  HADD2.F32 R8, -RZ, R21.H0_H0 ;  /* 0x20000015ff087230 */ /* 0x000fc40000004100 */
[----:B------:R-:W-:Y:S01]  /*1090*/  FMUL R20, R28, R29 ;  /* 0x0000001d1c147220 */ /* 0x000fe20000400000 */
[----:B------:R-:W-:Y:S02]  /*10a0*/  HADD2.F32 R29, -RZ, R9.H0_H0 ;  /* 0x20000009ff1d7230 */ /* 0x000fe40000004100 */
[----:B------:R-:W-:Y:S01]  /*10b0*/  FMUL R34, R12, R27 ;  /* 0x0000001b0c227220 */ /* 0x000fe20000400000 */
[----:B------:R-:W-:Y:S02]  /*10c0*/  HADD2.F32 R9, -RZ, R9.H1_H1 ;  /* 0x30000009ff097230 */ /* 0x000fe40000004100 */
[----:B------:R-:W-:Y:S01]  /*10d0*/  FMUL R27, R25, R8 ;  /* 0x00000008191b7220 */ /* 0x000fe20000400000 */
[----:B------:R-:W-:Y:S02]  /*10e0*/  HADD2.F32 R8, -RZ, R21.H1_H1 ;  /* 0x30000015ff087230 */ /* 0x000fe40000004100 */
[----:B------:R-:W-:Y:S02]  /*10f0*/  HADD2.F32 R30, -RZ, R13.H0_H0 ;  /* 0x2000000dff1e7230 */ /* 0x000fe40000004100 */
[----:B------:R-:W-:Y:S01]  /*1100*/  FMUL R36, R24, R9 ;  /* 0x0000000918247220 */ /* 0x000fe20000400000 */
[----:B------:R-:W-:-:S02]  /*1110*/  HADD2.F32 R13, -RZ, R13.H1_H1 ;  /* 0x3000000dff0d7230 */ /* 0x000fc40000004100 */
[----:B------:R-:W-:Y:S01]  /*1120*/  FMUL R8, R25, R8 ;  /* 0x0000000819087220 */ /* 0x000fe20000400000 */
[----:B------:R-:W-:Y:S02]  /*1130*/  HADD2.F32 R9, -RZ, R10.H0_H0 ;  /* 0x2000000aff097230 */ /* 0x000fe40000004100 */
[C---:B------:R-:W-:Y:S01]  /*1140*/  FMUL R29, R24.reuse, R29 ;  /* 0x0000001d181d7220 */ /* 0x040fe20000400000 */
[----:B------:R-:W-:Y:S02]  /*1150*/  FMUL R32, R13, R8 ;  /* 0x000000080d207220 */ /* 0x000fe40000400000 */
[----:B------:R-:W-:Y:S01]  /*1160*/  FMUL R8, R24, R9 ;  /* 0x0000000918087220 */ /* 0x000fe20000400000 */
[----:B------:R-:W-:Y:S02]  /*1170*/  HADD2.F32 R9, -RZ, R10.H1_H1 ;  /* 0x3000000aff097230 */ /* 0x000fe40000004100 */
[----:B------:R-:W-:Y:S01]  /*1180*/  FMUL R17, R12, R31 ;  /* 0x0000001f0c117220 */ /* 0x000fe20000400000 */
[C---:B------:R-:W-:Y:S01]  /*1190*/  FMUL R21, R30.reuse, R29 ;  /* 0x0000001d1e157220 */ /* 0x040fe20000400000 */
[----:B------:R-:W-:Y:S01]  /*11a0*/  FMUL R30, R30, R27 ;  /* 0x0000001b1e1e7220 */ /* 0x000fe20000400000 */
[----:B------:R-:W-:-:S02]  /*11b0*/  HADD2.F32 R12, -RZ, R22.H0_H0 ;  /* 0x20000016ff0c7230 */ /* 0x000fc40000004100 */
[----:B------:R-:W-:Y:S02]  /*11c0*/  HADD2.F32 R27, -RZ, R14.H0_H0 ;  /* 0x2000000eff1b7230 */ /* 0x000fe40000004100 */
[----:B------:R-:W-:Y:S02]  /*11d0*/  HADD2.F32 R22, -RZ, R22.H1_H1 ;  /* 0x30000016ff167230 */ /* 0x000fe40000004100 */
[----:B------:R-:W-:Y:S01]  /*11e0*/  FMUL R9, R24, R9 ;  /* 0x0000000918097220 */ /* 0x000fe20000400000 */
[----:B------:R-:W-:Y:S02]  /*11f0*/  HADD2.F32 R14, -RZ, R14.H1_H1 ;  /* 0x3000000eff0e7230 */ /* 0x000fe40000004100 */
[----:B------:R-:W-:Y:S01]  /*1200*/  FMUL R31, R27, R8 ;  /* 0x000000081b1f7220 */ /* 0x000fe20000400000 */
[----:B------:R-:W-:Y:S01]  /*1210*/  FMUL R35, R25, R22 ;  /* 0x0000001619237220 */ /* 0x000fe20000400000 */
[----:B------:R-:W-:Y:S02]  /*1220*/  HADD2.F32 R8, -RZ, R23.H0_H0 ;  /* 0x20000017ff087230 */ /* 0x000fe40000004100 */
[----:B------:R-:W-:Y:S01]  /*1230*/  FMUL R22, R14, R9 ;  /* 0x000000090e167220 */ /* 0x000fe20000400000 */
[----:B------:R-:W-:-:S02]  /*1240*/  HADD2.F32 R9, -RZ, R11.H0_H0 ;  /* 0x2000000bff097230 */ /* 0x000fc40000004100 */
[----:B------:R-:W-:Y:S02]  /*1250*/  HADD2.F32 R11, -RZ, R11.H1_H1 ;  /* 0x3000000bff0b7230 */ /* 0x000fe40000004100 */
[----:B------:R-:W-:Y:S02]  /*1260*/  HADD2.F32 R10, -RZ, R23.H1_H1 ;  /* 0x30000017ff0a7230 */ /* 0x000fe40000004100 */
[----:B------:R-:W-:Y:S01]  /*1270*/  FMUL R36, R13, R36 ;  /* 0x000000240d247220 */ /* 0x000fe20000400000 */
[----:B------:R-:W-:Y:S02]  /*1280*/  HADD2.F32 R28, -RZ, R15.H0_H0 ;  /* 0x2000000fff1c7230 */ /* 0x000fe40000004100 */
[C---:B------:R-:W-:Y:S01]  /*1290*/  FMUL R13, R25.reuse, R8 ;  /* 0x00000008190d7220 */ /* 0x040fe20000400000 */
[----:B------:R-:W-:Y:S02]  /*12a0*/  HADD2.F32 R15, -RZ, R15.H1_H1 ;  /* 0x3000000fff0f7230 */ /* 0x000fe40000004100 */
[C---:B------:R-:W-:Y:S01]  /*12b0*/  FMUL R9, R24.reuse, R9 ;  /* 0x0000000918097220 */ /* 0x040fe20000400000 */
[----:B------:R-:W-:Y:S01]  /*12c0*/  FMUL R8, R24, R11 ;  /* 0x0000000b18087220 */ /* 0x000fe20000400000 */
[C---:B------:R-:W-:Y:S01]  /*12d0*/  FMUL R10, R25.reuse, R10 ;  /* 0x0000000a190a7220 */ /* 0x040fe20000400000 */
[----:B------:R-:W-:Y:S01]  /*12e0*/  FMUL R12, R25, R12 ;  /* 0x0000000c190c7220 */ /* 0x000fe20000400000 */
[----:B------:R-:W-:Y:S01]  /*12f0*/  FMUL R33, R28, R9 ;  /* 0x000000091c217220 */ /* 0x000fe20000400000 */
[C---:B------:R-:W-:Y:S01]  /*1300*/  FMUL R23, R15.reuse, R8 ;  /* 0x000000080f177220 */ /* 0x040fe20000400000 */
[----:B------:R-:W-:Y:S01]  /*1310*/  FMUL R29, R15, R10 ;  /* 0x0000000a0f1d7220 */ /* 0x000fe20000400000 */
[----:B------:R-:W-:-:S02]  /*1320*/  CS2R R8, SRZ ;  /* 0x0000000000087805 */ /* 0x000fc4000001ff00 */
[----:B------:R-:W-:Y:S01]  /*1330*/  CS2R R10, SRZ ;  /* 0x00000000000a7805 */ /* 0x000fe2000001ff00 */
[----:B------:R-:W-:Y:S01]  /*1340*/  FMUL R27, R27, R12 ;  /* 0x0000000c1b1b7220 */ /* 0x000fe20000400000 */
[----:B------:R-:W-:Y:S01]  /*1350*/  FMUL R35, R14, R35 ;  /* 0x000000230e237220 */ /* 0x000fe20000400000 */
[----:B------:R-:W-:Y:S02]  /*1360*/  FMUL R28, R28, R13 ;  /* 0x0000000d1c1c7220 */ /* 0x000fe40000400000 */
[----:B------:R-:W2:Y:S04]  /*1370*/  LDG.E.EL.128 R12, desc[UR6][R40.64+0x1000] ;  /* 0x00100006280c7981 */ /* 0x000ea8000c2e1d00 */
[----:B------:R0:W3:Y:S02]  /*1380*/  @!P2 LDG.E.EF.128 R8, desc[UR6][R38.64+0x1000] ;  /* 0x001000062608a981 */ /* 0x0000e4000c0e1d00 */
[----:B0-----:R-:W0:Y:S01]  /*1390*/  LDC.64 R38, c[0x0][0x238] ;  /* 0x00008e00ff267b82 */ /* 0x001e220000000a00 */
[----:B------:R-:W-:Y:S01]  /*13a0*/  F2FP.F16.F32.PACK_AB R22, R22, R31 ;  /* 0x0000001f1616723e */ /* 0x000fe200000000ff */
[----:B-----5:R-:W-:Y:S01]  /*13b0*/  HADD2.F32 R31, -RZ, R4.H0_H0 ;  /* 0x20000004ff1f7230 */ /* 0x020fe20000004100 */
[----:B------:R-:W-:-:S02]  /*13c0*/  F2FP.F16.F32.PACK_AB R21, R36, R21 ;  /* 0x000000152415723e */ /* 0x000fc400000000ff */
[----:B------:R-:W-:Y:S02]  /*13d0*/  F2FP.F16.F32.PACK_AB R16, R17, R16 ;  /* 0x000000101110723e */ /* 0x000fe400000000ff */
[----:B------:R-:W-:Y:S01]  /*13e0*/  FMUL R31, R24, R31 ;  /* 0x0000001f181f7220 */ /* 0x000fe20000400000 */
[----:B------:R-:W-:Y:S02]  /*13f0*/  F2FP.F16.F32.PACK_AB R17, R32, R30 ;  /* 0x0000001e2011723e */ /* 0x000fe400000000ff */
[----:B------:R-:W-:Y:S01]  /*1400*/  F2FP.F16.F32.PACK_AB R20, R34, R20 ;  /* 0x000000142214723e */ /* 0x000fe200000000ff */
[----:B0-----:R-:W-:-:S04]  /*1410*/  IMAD.WIDE R36, R26, 0x2, R38 ;  /* 0x000000021a247825 */ /* 0x001fc800078e0226 */
[----:B------:R-:W-:Y:S01]  /*1420*/  IMAD.WIDE R38, R18, 0x2, R38 ;  /* 0x0000000212267825 */ /* 0x000fe200078e0226 */
[----:B------:R-:W-:-:S05]  /*1430*/  F2FP.F16.F32.PACK_AB R23, R23, R33 ;  /* 0x000000211717723e */ /* 0x000fca00000000ff */
[----:B------:R0:W-:Y:S01]  /*1440*/  @!P3 STG.E.128 desc[UR6][R36.64], R20 ;  /* 0x000000142400b986 */ /* 0x0001e2000c101d06 */
[----:B--2---:R-:W-:Y:S02]  /*1450*/  HADD2.F32 R26, -RZ, R12.H0_H0 ;  /* 0x2000000cff1a7230 */ /* 0x004fe40000004100 */
[----:B---3--:R-:W-:-:S03]  /*1460*/  HADD2.F32 R18, -RZ, R8.H0_H0 ;  /* 0x20000008ff127230 */ /* 0x008fc60000004100 */
[----:B------:R-:W-:Y:S01]  /*1470*/  FMUL R30, R26, R31 ;  /* 0x0000001f1a1e7220 */ /* 0x000fe20000400000 */
[----:B------:R-:W-:Y:S02]  /*1480*/  HADD2.F32 R31, -RZ, R4.H1_H1 ;  /* 0x30000004ff1f7230 */ /* 0x000fe40000004100 */
[----:B------:R-:W-:Y:S02]  /*1490*/  HADD2.F32 R4, -RZ, R8.H1_H1 ;  /* 0x30000008ff047230 */ /* 0x000fe40000004100 */
[----:B------:R-:W-:Y:S01]  /*14a0*/  FMUL R41, R25, R18 ;  /* 0x0000001219297220 */ /* 0x000fe20000400000 */
[----:B------:R-:W-:Y:S01]  /*14b0*/  HADD2.F32 R8, -RZ, R12.H1_H1 ;  /* 0x3000000cff087230 */ /* 0x000fe20000004100 */
[----:B------:R-:W-:Y:S01]  /*14c0*/  F2FP.F16.F32.PACK_AB R18, R35, R27 ;  /* 0x0000001b2312723e */ /* 0x000fe200000000ff */
[----:B------:R-:W-:Y:S01]  /*14d0*/  FMUL R31, R24, R31 ;  /* 0x0000001f181f7220 */ /* 0x000fe20000400000 */
[----:B------:R-:W-:Y:S02]  /*14e0*/  HADD2.F32 R27, -RZ, R5.H0_H0 ;  /* 0x20000005ff1b7230 */ /* 0x000fe40000004100 */
[----:B------:R-:W-:-:S02]  /*14f0*/  HADD2.F32 R32, -RZ, R9.H0_H0 ;  /* 0x20000009ff207230 */ /* 0x000fc40000004100 */
[----:B------:R-:W-:Y:S01]  /*1500*/  FMUL R26, R26, R41 ;  /* 0x000000291a1a7220 */ /* 0x000fe20000400000 */
[----:B------:R-:W-:Y:S02]  /*1510*/  HADD2.F32 R5, -RZ, R5.H1_H1 ;  /* 0x30000005ff057230 */ /* 0x000fe40000004100 */
[C---:B------:R-:W-:Y:S01]  /*1520*/  FMUL R41, R25.reuse, R4 ;  /* 0x0000000419297220 */ /* 0x040fe20000400000 */
[----:B------:R-:W-:Y:S02]  /*1530*/  HADD2.F32 R34, -RZ, R9.H1_H1 ;  /* 0x30000009ff227230 */ /* 0x000fe40000004100 */
[----:B------:R-:W-:Y:S01]  /*1540*/  FMUL R4, R8, R31 ;  /* 0x0000001f08047220 */ /* 0x000fe20000400000 */
[----:B------:R-:W-:Y:S01]  /*1550*/  FMUL R31, R25, R32 ;  /* 0x00000020191f7220 */ /* 0x000fe20000400000 */
[----:B------:R-:W-:Y:S02]  /*1560*/  HADD2.F32 R9, -RZ, R13.H1_H1 ;  /* 0x3000000dff097230 */ /* 0x000fe40000004100 */
[----:B------:R-:W-:Y:S01]  /*1570*/  FMUL R32, R24, R5 ;  /* 0x0000000518207220 */ /* 0x000fe20000400000 */
[----:B------:R-:W-:-:S02]  /*1580*/  HADD2.F32 R12, -RZ, R13.H0_H0 ;  /* 0x2000000dff0c7230 */ /* 0x000fc40000004100 */
[----:B------:R-:W-:Y:S01]  /*1590*/  FMUL R34, R25, R34 ;  /* 0x0000002219227220 */ /* 0x000fe20000400000 */
[----:B------:R-:W-:Y:S02]  /*15a0*/  HADD2.F32 R13, -RZ, R6.H0_H0 ;  /* 0x20000006ff0d7230 */ /* 0x000fe40000004100 */
[C---:B------:R-:W-:Y:S01]  /*15b0*/  FMUL R5, R9.reuse, R32 ;  /* 0x0000002009057220 */ /* 0x040fe20000400000 */
[----:B------:R-:W-:Y:S02]  /*15c0*/  HADD2.F32 R32, -RZ, R10.H0_H0 ;  /* 0x2000000aff207230 */ /* 0x000fe40000004100 */
[----:B------:R-:W-:Y:S01]  /*15d0*/  FMUL R9, R9, R34 ;  /* 0x0000002209097220 */ /* 0x000fe20000400000 */
[----:B------:R-:W-:Y:S02]  /*15e0*/  HADD2.F32 R35, -RZ, R6.H1_H1 ;  /* 0x30000006ff237230 */ /* 0x000fe40000004100 */
[----:B------:R-:W-:Y:S01]  /*15f0*/  FMUL R27, R24, R27 ;  /* 0x0000001b181b7220 */ /* 0x000fe20000400000 */
[----:B------:R-:W-:-:S02]  /*1600*/  HADD2.F32 R6, -RZ, R10.H1_H1 ;  /* 0x3000000aff067230 */ /* 0x000fc40000004100 */
[----:B------:R-:W-:Y:S01]  /*1610*/  FMUL R34, R24, R13 ;  /* 0x0000000d18227220 */ /* 0x000fe20000400000 */
[----:B------:R-:W-:Y:S02]  /*1620*/  HADD2.F32 R13, -RZ, R14.H0_H0 ;  /* 0x2000000eff0d7230 */ /* 0x000fe40000004100 */
[----:B------:R-:W-:Y:S01]  /*1630*/  FMUL R8, R8, R41 ;  /* 0x0000002908087220 */ /* 0x000fe20000400000 */
        /* <DEDUP_REMOVED lines=8> */
[C---:B------:R-:W-:Y:S01]  /*16c0*/  FMUL R6, R10.reuse, R35 ;  /* 0x000000230a067220 */ /* 0x040fe20000400000 */
[----:B------:R-:W-:Y:S01]  /*16d0*/  FMUL R10, R10, R41 ;  /* 0x000000290a0a7220 */ /* 0x000fe20000400000 */
[----:B------:R-:W-:-:S02]  /*16e0*/  HADD2.F32 R32, -RZ, R11.H1_H1 ;  /* 0x3000000bff207230 */ /* 0x000fc40000004100 */
[----:B------:R-:W-:Y:S02]  /*16f0*/  HADD2.F32 R14, -RZ, R11.H0_H0 ;  /* 0x2000000bff0e7230 */ /* 0x000fe40000004100 */
[----:B------:R-:W-:Y:S02]  /*1700*/  HADD2.F32 R41, -RZ, R7.H1_H1 ;  /* 0x30000007ff297230 */ /* 0x000fe40000004100 */
[----:B------:R-:W-:Y:S02]  /*1710*/  HADD2.F32 R35, -RZ, R7.H0_H0 ;  /* 0x20000007ff237230 */ /* 0x000fe40000004100 */
[C---:B------:R-:W-:Y:S01]  /*1720*/  FMUL R11, R25.reuse, R32 ;  /* 0x00000020190b7220 */ /* 0x040fe20000400000 */
[----:B------:R-:W-:Y:S01]  /*1730*/  FMUL R14, R25, R14 ;  /* 0x0000000e190e7220 */ /* 0x000fe20000400000 */
[C---:B------:R-:W-:Y:S01]  /*1740*/  FMUL R7, R24.reuse, R41 ;  /* 0x0000002918077220 */ /* 0x040fe20000400000 */
[----:B------:R-:W-:Y:S02]  /*1750*/  HADD2.F32 R32, -RZ, R15.H0_H0 ;  /* 0x2000000fff207230 */ /* 0x000fe40000004100 */
[----:B------:R-:W-:Y:S01]  /*1760*/  FMUL R24, R24, R35 ;  /* 0x0000002318187220 */ /* 0x000fe20000400000 */
[----:B------:R-:W-:-:S03]  /*1770*/  HADD2.F32 R25, -RZ, R15.H1_H1 ;  /* 0x3000000fff197230 */ /* 0x000fc60000004100 */
[----:B------:R-:W-:Y:S01]  /*1780*/  FMUL R15, R32, R24 ;  /* 0x00000018200f7220 */ /* 0x000fe20000400000 */
[----:B------:R-:W-:Y:S01]  /*1790*/  IADD3 R24, P0, R19, UR4, RZ ;  /* 0x0000000413187c10 */ /* 0x000fe2000ff1e0ff */
[C---:B------:R-:W-:Y:S01]  /*17a0*/  FMUL R7, R25.reuse, R7 ;  /* 0x0000000719077220 */ /* 0x040fe20000400000 */
[----:B------:R-:W-:Y:S01]  /*17b0*/  FMUL R11, R25, R11 ;  /* 0x0000000b190b7220 */ /* 0x000fe20000400000 */
[----:B------:R-:W-:Y:S02]  /*17c0*/  F2FP.F16.F32.PACK_AB R4, R4, R30 ;  /* 0x0000001e0404723e */ /* 0x000fe400000000ff */
[----:B------:R-:W-:Y:S02]  /*17d0*/  F2FP.F16.F32.PACK_AB R5, R5, R27 ;  /* 0x0000001b0505723e */ /* 0x000fe400000000ff */
[----:B------:R-:W-:Y:S02]  /*17e0*/  F2FP.F16.F32.PACK_AB R6, R6, R31 ;  /* 0x0000001f0606723e */ /* 0x000fe400000000ff */
[----:B------:R-:W-:-:S02]  /*17f0*/  IADD3.X R25, R3, UR5, RZ, P0, !PT ;  /* 0x0000000503197c10 */ /* 0x000fc400087fe4ff */
[----:B------:R-:W-:Y:S02]  /*1800*/  F2FP.F16.F32.PACK_AB R7, R7, R15 ;  /* 0x0000000f0707723e */ /* 0x000fe400000000ff */
[----:B------:R-:W-:Y:S02]  /*1810*/  F2FP.F16.F32.PACK_AB R19, R29, R28 ;  /* 0x0000001c1d13723e */ /* 0x000fe400000000ff */
[----:B------:R-:W-:Y:S01]  /*1820*/  IADD3 R2, P0, R2, UR4, RZ ;  /* 0x0000000402027c10 */ /* 0x000fe2000ff1e0ff */
[----:B------:R-:W-:Y:S01]  /*1830*/  FMUL R14, R32, R14 ;  /* 0x0000000e200e7220 */ /* 0x000fe20000400000 */
[----:B------:R0:W-:Y:S02]  /*1840*/  @!P3 STG.E.128 desc[UR6][R24.64+0x1000], R4 ;  /* 0x001000041800b986 */ /* 0x0001e4000c101d06 */
[----:B------:R-:W-:Y:S02]  /*1850*/  IADD3.X R3, R0, UR5, RZ, P0, !PT ;  /* 0x0000000500037c10 */ /* 0x000fe400087fe4ff */
[----:B------:R0:W-:Y:S01]  /*1860*/  @!P2 STG.E.128 desc[UR6][R38.64], R16 ;  /* 0x000000102600a986 */ /* 0x0001e2000c101d06 */
[----:B------:R-:W-:-:S02]  /*1870*/  F2FP.F16.F32.PACK_AB R8, R8, R26 ;  /* 0x0000001a0808723e */ /* 0x000fc400000000ff */
[----:B------:R-:W-:Y:S02]  /*1880*/  F2FP.F16.F32.PACK_AB R9, R9, R12 ;  /* 0x0000000c0909723e */ /* 0x000fe400000000ff */
[----:B------:R-:W-:Y:S02]  /*1890*/  F2FP.F16.F32.PACK_AB R10, R10, R13 ;  /* 0x0000000d0a0a723e */ /* 0x000fe400000000ff */
[----:B------:R-:W-:Y:S01]  /*18a0*/  F2FP.F16.F32.PACK_AB R11, R11, R14 ;  /* 0x0000000e0b0b723e */ /* 0x000fe200000000ff */
[----:B------:R-:W-:Y:S06]  /*18b0*/  @P2 EXIT ;  /* 0x000000000000294d */ /* 0x000fec0003800000 */
[----:B------:R-:W-:Y:S01]  /*18c0*/  STG.E.128 desc[UR6][R2.64+0x1000], R8 ;  /* 0x0010000802007986 */ /* 0x000fe2000c101d06 */
[----:B------:R-:W-:Y:S05]  /*18d0*/  EXIT ;  /* 0x000000000000794d */ /* 0x000fea0003800000 */
.L_x_1:
[----:B------:R-:W-:-:S00]  /*18e0*/  BRA `(.L_x_1) ;  /* 0xfffffffc00fc7947 */ /* 0x000fc0000383ffff */
[----:B------:R-:W-:-:S00]  /*18f0*/  NOP ;  /* 0x0000000000007918 */ /* 0x000fc00000000000 */
        /* <DEDUP_REMOVED lines=8> */
.L_x_2:


//--------------------- .nv.global.init           --------------------------
	.section	.nv.global.init,"aw",@progbits
.nv.global.init:
	.type		assertFunc_0,@object
	.size		assertFunc_0,(_$_str - assertFunc_0)
assertFunc_0:
        /*0000*/ 	.byte	0x75, 0x6e, 0x6b, 0x6e, 0x6f, 0x77, 0x6e, 0x00
	.type		_$_str,@object
	.size		_$_str,(assertMessage_0 - _$_str)
_$_str:
        /*0008*/ 	.byte	0x5f, 0x5f, 0x43, 0x55, 0x44, 0x41, 0x5f, 0x46, 0x54, 0x5a, 0x00
	.type		assertMessage_0,@object
	.size		assertMessage_0,(assertFile_0 - assertMessage_0)
assertMessage_0:
        /*0013*/ 	.byte	0x69, 0x6e, 0x64, 0x65, 0x78, 0x20, 0x6f, 0x75, 0x74, 0x20, 0x6f, 0x66, 0x20, 0x62, 0x6f, 0x75
        /*0023*/ 	.byte	0x6e, 0x64, 0x73, 0x3a, 0x20, 0x30, 0x20, 0x3c, 0x3d, 0x20, 0x74, 0x6d, 0x70, 0x34, 0x20, 0x3c
        /*0033*/ 	.byte	0x20, 0x31, 0x32, 0x38, 0x32, 0x35, 0x36, 0x00
	.type		assertFile_0,@object
	.size		assertFile_0,(.L_1 - assertFile_0)
assertFile_0:
        /*003b*/ 	.byte	0x2f, 0x74, 0x6d, 0x70, 0x2f, 0x74, 0x6f, 0x72, 0x63, 0x68, 0x69, 0x6e, 0x64, 0x75, 0x63, 0x74
        /*004b*/ 	.byte	0x6f, 0x72, 0x5f, 0x72, 0x6f, 0x6f, 0x74, 0x2f, 0x79, 0x69, 0x2f, 0x63, 0x79, 0x69, 0x68, 0x6d
        /*005b*/ 	.byte	0x65, 0x37, 0x74, 0x33, 0x35, 0x34, 0x78, 0x64, 0x65, 0x6b, 0x6b, 0x75, 0x35, 0x72, 0x6b, 0x73
        /*006b*/ 	.byte	0x37, 0x77, 0x61, 0x6f, 0x74, 0x71, 0x64, 0x6e, 0x7a, 0x33, 0x6d, 0x70, 0x6f, 0x34, 0x37, 0x71
        /*007b*/ 	.byte	0x33, 0x75, 0x68, 0x71, 0x6a, 0x74, 0x72, 0x35, 0x69, 0x78, 0x72, 0x67, 0x6f, 0x6c, 0x62, 0x2e
        /*008b*/ 	.byte	0x70, 0x79, 0x00
.L_1:


//--------------------- .nv.shared.triton_red_fused__to_copy_add_embedding_mean_mul_pow_rsqrt_0 --------------------------
	.section	.nv.shared.triton_red_fused__to_copy_add_embedding_mean_mul_pow_rsqrt_0,"aw",@nobits
	.sectionflags	@""
	.align	16
	.zero		1024


//--------------------- .nv.constant0.triton_red_fused__to_copy_add_embedding_mean_mul_pow_rsqrt_0 --------------------------
	.section	.nv.constant0.triton_red_fused__to_copy_add_embedding_mean_mul_pow_rsqrt_0,"a",@progbits
	.sectionflags	@""
	.align	4
.nv.constant0.triton_red_fused__to_copy_add_embedding_mean_mul_pow_rsqrt_0:
	.zero		592


//--------------------- SYMBOLS --------------------------

	.type		__assertfail,@function
